//
// Generated by NVIDIA NVVM Compiler
//
// Compiler Build ID: CL-36424714
// Cuda compilation tools, release 13.0, V13.0.88
// Based on NVVM 20.0.0
//

.version 9.0
.target sm_100
.address_size 64

	// .globl	_Z8myKernelPi
.extern .func  (.param .b32 func_retval0) vprintf
(
	.param .b64 vprintf_param_0,
	.param .b64 vprintf_param_1
)
;
.global .align 1 .b8 $str[81] = {75, 101, 114, 110, 101, 108, 32, 108, 97, 117, 110, 99, 104, 101, 100, 32, 119, 105, 116, 104, 111, 117, 116, 32, 112, 114, 111, 118, 105, 100, 105, 110, 103, 32, 116, 104, 101, 32, 105, 110, 116, 42, 32, 97, 114, 103, 117, 109, 101, 110, 116, 32, 40, 112, 116, 114, 32, 61, 61, 32, 110, 117, 108, 108, 112, 116, 114, 41, 46, 32, 84, 104, 114, 101, 97, 100, 32, 37, 100, 10};

.visible .entry _Z8myKernelPi(
	.param .u64 .ptr .align 1 _Z8myKernelPi_param_0
)
{
	.local .align 8 .b8 	__local_depot0[8];
	.reg .b64 	%SP;
	.reg .b64 	%SPL;
	.reg .pred 	%p<2>;
	.reg .b32 	%r<8>;
	.reg .b64 	%rd<7>;

	mov.u64 	%SPL, __local_depot0;
	cvta.local.u64 	%SP, %SPL;
	ld.param.u64 	%rd1, [_Z8myKernelPi_param_0];
	setp.eq.s64 	%p1, %rd1, 0;
	@%p1 bra 	$L__BB0_2;
	cvta.to.global.u64 	%rd2, %rd1;
	mov.b32 	%r1, 42;
	st.global.u32 	[%rd2], %r1;
	bra.uni 	$L__BB0_3;
$L__BB0_2:
	add.u64 	%rd3, %SP, 0;
	add.u64 	%rd4, %SPL, 0;
	mov.u32 	%r2, %tid.x;
	mov.u32 	%r3, %ntid.x;
	mov.u32 	%r4, %ctaid.x;
	mad.lo.s32 	%r5, %r4, %r3, %r2;
	st.local.u32 	[%rd4], %r5;
	mov.u64 	%rd5, $str;
	cvta.global.u64 	%rd6, %rd5;
	{ // callseq 0, 0
	.param .b64 param0;
	st.param.b64 	[param0], %rd6;
	.param .b64 param1;
	st.param.b64 	[param1], %rd3;
	.param .b32 retval0;
	call.uni (retval0), 
	vprintf, 
	(
	param0, 
	param1
	);
	ld.param.b32 	%r6, [retval0];
	} // callseq 0
$L__BB0_3:
	ret;

}


// ===== COMPILED SASS (sm_100) =====

	.target	sm_100

	.elftype	@"ET_EXEC"


//--------------------- .note.nv.tkinfo           --------------------------
	.section	.note.nv.tkinfo,"",@"SHT_NOTE"
	.sectionflags	@"SHF_NOTE_NV_TKINFO"
	.tkinfo
        /*0018*/ 	.word	0x00000002
        /*0030*/ 	.string	""
        /*0030*/ 	.string	"ptxas"
        /*0030*/ 	.string	"Cuda compilation tools, release 13.0, V13.0.88"
        /*0030*/ 	.string	"Build cuda_13.0.r13.0/compiler.36424714_0"
        /*0030*/ 	.string	"-arch sm_100 -m 64 "



//--------------------- .note.nv.cuinfo           --------------------------
	.section	.note.nv.cuinfo,"",@"SHT_NOTE"
	.sectionflags	@"SHF_NOTE_NV_CUINFO"
        /*0018*/ 	.short	0x0002
        /*001a*/ 	.short	0x0064
        /*001c*/ 	.short	0x0082
	.zero		2


//--------------------- .nv.info                  --------------------------
	.section	.nv.info,"",@"SHT_CUDA_INFO"
	.align	4


	//----- nvinfo : EIATTR_REGCOUNT
	.align		4
        /*0000*/ 	.byte	0x04, 0x2f
        /*0002*/ 	.short	(.L_2 - .L_1)
	.align		4
.L_1:
        /*0004*/ 	.word	index@(_Z8myKernelPi)
        /*0008*/ 	.word	0x00000018


	//----- nvinfo : EIATTR_FRAME_SIZE
	.align		4
.L_2:
        /*000c*/ 	.byte	0x04, 0x11
        /*000e*/ 	.short	(.L_4 - .L_3)
	.align		4
.L_3:
        /*0010*/ 	.word	index@(_Z8myKernelPi)
        /*0014*/ 	.word	0x00000008


	//----- nvinfo : EIATTR_MIN_STACK_SIZE
	.align		4
.L_4:
        /*0018*/ 	.byte	0x04, 0x12
        /*001a*/ 	.short	(.L_6 - .L_5)
	.align		4
.L_5:
        /*001c*/ 	.word	index@(_Z8myKernelPi)
        /*0020*/ 	.word	0x00000008
.L_6:


//--------------------- .nv.compat                --------------------------
	.section	.nv.compat,"",@"SHT_CUDA_COMPAT_INFO"
	.align	4
        /*0000*/ 	.byte	0x02, 0x09, 0x00, 0x00, 0x02, 0x02, 0x01, 0x00, 0x02, 0x05, 0x05, 0x00, 0x03, 0x07, 0x01, 0x01
        /*0010*/ 	.byte	0x02, 0x03, 0x00, 0x00, 0x02, 0x06, 0x01, 0x00, 0x04, 0x0b, 0x08, 0x00, 0x09, 0x00, 0x00, 0x00
        /*0020*/ 	.byte	0x00, 0x00, 0x00, 0x00


//--------------------- .nv.info._Z8myKernelPi    --------------------------
	.section	.nv.info._Z8myKernelPi,"",@"SHT_CUDA_INFO"
	.sectionflags	@""
	.align	4


	//----- nvinfo : EIATTR_CUDA_API_VERSION
	.align		4
        /*0000*/ 	.byte	0x04, 0x37
        /*0002*/ 	.short	(.L_8 - .L_7)
.L_7:
        /*0004*/ 	.word	0x00000082


	//----- nvinfo : EIATTR_KPARAM_INFO
	.align		4
.L_8:
        /*0008*/ 	.byte	0x04, 0x17
        /*000a*/ 	.short	(.L_10 - .L_9)
.L_9:
        /*000c*/ 	.word	0x00000000
        /*0010*/ 	.short	0x0000
        /*0012*/ 	.short	0x0000
        /*0014*/ 	.byte	0x00, 0xf5, 0x21, 0x00


	//----- nvinfo : EIATTR_SPARSE_MMA_MASK
	.align		4
.L_10:
        /*0018*/ 	.byte	0x03, 0x50
        /*001a*/ 	.short	0x0000


	//----- nvinfo : EIATTR_MAXREG_COUNT
	.align		4
        /*001c*/ 	.byte	0x03, 0x1b
        /*001e*/ 	.short	0x00ff


	//----- nvinfo : EIATTR_EXTERNS
	.align		4
        /*0020*/ 	.byte	0x04, 0x0f
        /*0022*/ 	.short	(.L_12 - .L_11)


	//   ....[0]....
	.align		4
.L_11:
        /*0024*/ 	.word	index@(vprintf)


	//----- nvinfo : EIATTR_MERCURY_ISA_VERSION
	.align		4
.L_12:
        /*0028*/ 	.byte	0x03, 0x5f
        /*002a*/ 	.short	0x0101


	//----- nvinfo : EIATTR_VRC_CTA_INIT_COUNT
	.align		4
        /*002c*/ 	.byte	0x02, 0x4a
	.zero		1
	.zero		1


	//----- nvinfo : EIATTR_SYSCALL_OFFSETS
	.align		4
        /*0030*/ 	.byte	0x04, 0x46
        /*0032*/ 	.short	(.L_14 - .L_13)


	//   ....[0]....
.L_13:
        /*0034*/ 	.word	0x00000190


	//----- nvinfo : EIATTR_EXIT_INSTR_OFFSETS
	.align		4
.L_14:
        /*0038*/ 	.byte	0x04, 0x1c
        /*003a*/ 	.short	(.L_16 - .L_15)


	//   ....[0]....
.L_15:
        /*003c*/ 	.word	0x000000b0


	//   ....[1]....
        /*0040*/ 	.word	0x000001a0


	//----- nvinfo : EIATTR_CBANK_PARAM_SIZE
	.align		4
.L_16:
        /*0044*/ 	.byte	0x03, 0x19
        /*0046*/ 	.short	0x0008


	//----- nvinfo : EIATTR_PARAM_CBANK
	.align		4
        /*0048*/ 	.byte	0x04, 0x0a
        /*004a*/ 	.short	(.L_18 - .L_17)
	.align		4
.L_17:
        /*004c*/ 	.word	index@(.nv.constant0._Z8myKernelPi)
        /*0050*/ 	.short	0x0380
        /*0052*/ 	.short	0x0008


	//----- nvinfo : EIATTR_SW_WAR
	.align		4
.L_18:
        /*0054*/ 	.byte	0x04, 0x36
        /*0056*/ 	.short	(.L_20 - .L_19)
.L_19:
        /*0058*/ 	.word	0x00000008
.L_20:


//--------------------- .nv.callgraph             --------------------------
	.section	.nv.callgraph,"",@"SHT_CUDA_CALLGRAPH"
	.align	4
	.sectionentsize	8
	.align		4
        /*0000*/ 	.word	0x00000000
	.align		4
        /*0004*/ 	.word	0xffffffff
	.align		4
        /*0008*/ 	.word	index@(_Z8myKernelPi)
	.align		4
        /*000c*/ 	.word	index@(vprintf)
	.align		4
        /*0010*/ 	.word	0x00000000
	.align		4
        /*0014*/ 	.word	0xfffffffe
	.align		4
        /*0018*/ 	.word	0x00000000
	.align		4
        /*001c*/ 	.word	0xfffffffd
	.align		4
        /*0020*/ 	.word	0x00000000
	.align		4
        /*0024*/ 	.word	0xfffffffc


//--------------------- .nv.constant4             --------------------------
	.section	.nv.constant4,"a",@progbits
	.align	8
	.align		8
.nv.constant4:
        /*0000*/ 	.dword	vprintf
	.align		8
        /*0008*/ 	.dword	$str


//--------------------- .text._Z8myKernelPi       --------------------------
	.section	.text._Z8myKernelPi,"ax",@progbits
	.align	128
        .global         _Z8myKernelPi
        .type           _Z8myKernelPi,@function
        .size           _Z8myKernelPi,(.L_x_2 - _Z8myKernelPi)
        .other          _Z8myKernelPi,@"STO_CUDA_ENTRY STV_DEFAULT"
_Z8myKernelPi:
.text._Z8myKernelPi:
[----:B------:R-:W0:Y:S01]  /*0000*/  LDC R1, c[0x0][0x37c] ;  /* 0x0000df00ff017b82 */ /* 0x000e220000000800 */
[----:B------:R-:W1:Y:S01]  /*0010*/  LDCU.64 UR4, c[0x0][0x380] ;  /* 0x00007000ff0477ac */ /* 0x000e620008000a00 */
[----:B0-----:R-:W-:Y:S01]  /*0020*/  VIADD R1, R1, 0xfffffff8 ;  /* 0xfffffff801017836 */ /* 0x001fe20000000000 */
[----:B------:R-:W0:Y:S01]  /*0030*/  LDCU UR6, c[0x0][0x2f8] ;  /* 0x00005f00ff0677ac */ /* 0x000e220008000800 */
[----:B-1----:R-:W-:-:S04]  /*0040*/  ISETP.NE.U32.AND P0, PT, RZ, UR4, PT ;  /* 0x00000004ff007c0c */ /* 0x002fc8000bf05070 */
[----:B------:R-:W-:Y:S01]  /*0050*/  ISETP.NE.AND.EX P0, PT, RZ, UR5, PT, P0 ;  /* 0x00000005ff007c0c */ /* 0x000fe2000bf05300 */
[----:B------:R-:W1:Y:S01]  /*0060*/  LDCU.64 UR4, c[0x0][0x358] ;  /* 0x00006b00ff0477ac */ /* 0x000e620008000a00 */
[----:B0-----:R-:W-:-:S11]  /*0070*/  IADD3 R6, P1, PT, R1, UR6, RZ ;  /* 0x0000000601067c10 */ /* 0x001fd6000ff3e0ff */
[----:B------:R-:W1:Y:S01]  /*0080*/  @P0 LDC.64 R2, c[0x0][0x380] ;  /* 0x0000e000ff020b82 */ /* 0x000e620000000a00 */
[----:B------:R-:W-:-:S05]  /*0090*/  @P0 IMAD.MOV.U32 R5, RZ, RZ, 0x2a ;  /* 0x0000002aff050424 */ /* 0x000fca00078e00ff */
[----:B-1----:R0:W-:Y:S01]  /*00a0*/  @P0 STG.E desc[UR4][R2.64], R5 ;  /* 0x0000000502000986 */ /* 0x0021e2000c101904 */
[----:B------:R-:W-:Y:S05]  /*00b0*/  @P0 EXIT ;  /* 0x000000000000094d */ /* 0x000fea0003800000 */
[----:B------:R-:W1:Y:S01]  /*00c0*/  S2R R0, SR_TID.X ;  /* 0x0000000000007919 */ /* 0x000e620000002100 */
[----:B------:R-:W2:Y:S01]  /*00d0*/  LDCU UR4, c[0x0][0x2fc] ;  /* 0x00005f80ff0477ac */ /* 0x000ea20008000800 */
[----:B0-----:R-:W-:Y:S01]  /*00e0*/  MOV R2, 0x0 ;  /* 0x0000000000027802 */ /* 0x001fe20000000f00 */
[----:B------:R-:W1:Y:S01]  /*00f0*/  S2R R3, SR_CTAID.X ;  /* 0x0000000000037919 */ /* 0x000e620000002500 */
[----:B------:R-:W1:Y:S01]  /*0100*/  LDCU UR5, c[0x0][0x360] ;  /* 0x00006c00ff0577ac */ /* 0x000e620008000800 */
[----:B------:R-:W0:Y:S01]  /*0110*/  LDCU.64 UR6, c[0x4][0x8] ;  /* 0x01000100ff0677ac */ /* 0x000e220008000a00 */
[----:B--2---:R-:W-:Y:S01]  /*0120*/  IADD3.X R7, PT, PT, RZ, UR4, RZ, P1, !PT ;  /* 0x00000004ff077c10 */ /* 0x004fe20008ffe4ff */
[----:B0-----:R-:W-:Y:S01]  /*0130*/  IMAD.U32 R4, RZ, RZ, UR6 ;  /* 0x00000006ff047e24 */ /* 0x001fe2000f8e00ff */
[----:B------:R-:W-:Y:S01]  /*0140*/  MOV R5, UR7 ;  /* 0x0000000700057c02 */ /* 0x000fe20008000f00 */
[----:B-1----:R-:W-:Y:S02]  /*0150*/  IMAD R0, R3, UR5, R0 ;  /* 0x0000000503007c24 */ /* 0x002fe4000f8e0200 */
[----:B------:R-:W0:Y:S03]  /*0160*/  LDC.64 R2, c[0x4][R2] ;  /* 0x0100000002027b82 */ /* 0x000e260000000a00 */
[----:B------:R1:W-:Y:S02]  /*0170*/  STL [R1], R0 ;  /* 0x0000000001007387 */ /* 0x0003e40000100800 */
[----:B------:R-:W-:-:S07]  /*0180*/  LEPC R20, `(.L_x_0) ;  /* 0x000000001014794e */ /* 0x000fce0000000000 */
[----:B01----:R-:W-:Y:S05]  /*0190*/  CALL.ABS.NOINC R2 ;  /* 0x0000000002007343 */ /* 0x003fea0003c00000 */
.L_x_0:
[----:B------:R-:W-:Y:S05]  /*01a0*/  EXIT ;  /* 0x000000000000794d */ /* 0x000fea0003800000 */
.L_x_1:
[----:B------:R-:W-:-:S00]  /*01b0*/  BRA `(.L_x_1) ;  /* 0xfffffffc00fc7947 */ /* 0x000fc0000383ffff */
[----:B------:R-:W-:-:S00]  /*01c0*/  NOP ;  /* 0x0000000000007918 */ /* 0x000fc00000000000 */
        /* <DEDUP_REMOVED lines=11> */
.L_x_2:


//--------------------- .nv.global.init           --------------------------
	.section	.nv.global.init,"aw",@progbits
.nv.global.init:
	.type		$str,@object
	.size		$str,(.L_0 - $str)
$str:
        /*0000*/ 	.byte	0x4b, 0x65, 0x72, 0x6e, 0x65, 0x6c, 0x20, 0x6c, 0x61, 0x75, 0x6e, 0x63, 0x68, 0x65, 0x64, 0x20
        /*0010*/ 	.byte	0x77, 0x69, 0x74, 0x68, 0x6f, 0x75, 0x74, 0x20, 0x70, 0x72, 0x6f, 0x76, 0x69, 0x64, 0x69, 0x6e
        /*0020*/ 	.byte	0x67, 0x20, 0x74, 0x68, 0x65, 0x20, 0x69, 0x6e, 0x74, 0x2a, 0x20, 0x61, 0x72, 0x67, 0x75, 0x6d
        /*0030*/ 	.byte	0x65, 0x6e, 0x74, 0x20, 0x28, 0x70, 0x74, 0x72, 0x20, 0x3d, 0x3d, 0x20, 0x6e, 0x75, 0x6c, 0x6c
        /*0040*/ 	.byte	0x70, 0x74, 0x72, 0x29, 0x2e, 0x20, 0x54, 0x68, 0x72, 0x65, 0x61, 0x64, 0x20, 0x25, 0x64, 0x0a
        /*0050*/ 	.byte	0x00
.L_0:


//--------------------- .nv.shared.reserved.0     --------------------------
	.section	.nv.shared.reserved.0,"aw",@nobits
	.weak		__nv_reservedSMEM_offset_0_alias
	.size		__nv_reservedSMEM_offset_0_alias, 0, 64
	.other		__nv_reservedSMEM_offset_0_alias,@"STO_CUDA_RESERVED_SHARED STV_DEFAULT"
__nv_reservedSMEM_offset_0_alias:
	.zero		0
	.zero		64


//--------------------- .nv.constant0._Z8myKernelPi --------------------------
	.section	.nv.constant0._Z8myKernelPi,"a",@progbits
	.sectionflags	@""
	.align	4
.nv.constant0._Z8myKernelPi:
	.zero		904


//--------------------- SYMBOLS --------------------------

	.type		.nv.reservedSmem.offset0,@object
	.size		.nv.reservedSmem.offset0,0x4
	.type		vprintf,@function
